//
// Generated by NVIDIA NVVM Compiler
//
// Compiler Build ID: CL-36424714
// Cuda compilation tools, release 13.0, V13.0.88
// Based on NVVM 20.0.0
//

.version 9.0
.target sm_100
.address_size 64

	// .globl	_Z4test7__half2S_S_14__nv_bfloat162S0_S0_

.visible .entry _Z4test7__half2S_S_14__nv_bfloat162S0_S0_(
	.param .align 4 .b8 _Z4test7__half2S_S_14__nv_bfloat162S0_S0__param_0[4],
	.param .align 4 .b8 _Z4test7__half2S_S_14__nv_bfloat162S0_S0__param_1[4],
	.param .align 4 .b8 _Z4test7__half2S_S_14__nv_bfloat162S0_S0__param_2[4],
	.param .align 4 .b8 _Z4test7__half2S_S_14__nv_bfloat162S0_S0__param_3[4],
	.param .align 4 .b8 _Z4test7__half2S_S_14__nv_bfloat162S0_S0__param_4[4],
	.param .align 4 .b8 _Z4test7__half2S_S_14__nv_bfloat162S0_S0__param_5[4]
)
{


	ret;

}


// ===== COMPILED SASS (sm_100) =====

	.target	sm_100

	.elftype	@"ET_EXEC"


//--------------------- .note.nv.tkinfo           --------------------------
	.section	.note.nv.tkinfo,"",@"SHT_NOTE"
	.sectionflags	@"SHF_NOTE_NV_TKINFO"
	.tkinfo
        /*0018*/ 	.word	0x00000002
        /*0030*/ 	.string	""
        /*0030*/ 	.string	"ptxas"
        /*0030*/ 	.string	"Cuda compilation tools, release 13.0, V13.0.88"
        /*0030*/ 	.string	"Build cuda_13.0.r13.0/compiler.36424714_0"
        /*0030*/ 	.string	"-arch sm_100 -m 64 "



//--------------------- .note.nv.cuinfo           --------------------------
	.section	.note.nv.cuinfo,"",@"SHT_NOTE"
	.sectionflags	@"SHF_NOTE_NV_CUINFO"
        /*0018*/ 	.short	0x0002
        /*001a*/ 	.short	0x0064
        /*001c*/ 	.short	0x0082
	.zero		2


//--------------------- .nv.info                  --------------------------
	.section	.nv.info,"",@"SHT_CUDA_INFO"
	.align	4


	//----- nvinfo : EIATTR_REGCOUNT
	.align		4
        /*0000*/ 	.byte	0x04, 0x2f
        /*0002*/ 	.short	(.L_1 - .L_0)
	.align		4
.L_0:
        /*0004*/ 	.word	index@(_Z4test7__half2S_S_14__nv_bfloat162S0_S0_)
        /*0008*/ 	.word	0x00000004


	//----- nvinfo : EIATTR_FRAME_SIZE
	.align		4
.L_1:
        /*000c*/ 	.byte	0x04, 0x11
        /*000e*/ 	.short	(.L_3 - .L_2)
	.align		4
.L_2:
        /*0010*/ 	.word	index@(_Z4test7__half2S_S_14__nv_bfloat162S0_S0_)
        /*0014*/ 	.word	0x00000000


	//----- nvinfo : EIATTR_MIN_STACK_SIZE
	.align		4
.L_3:
        /*0018*/ 	.byte	0x04, 0x12
        /*001a*/ 	.short	(.L_5 - .L_4)
	.align		4
.L_4:
        /*001c*/ 	.word	index@(_Z4test7__half2S_S_14__nv_bfloat162S0_S0_)
        /*0020*/ 	.word	0x00000000
.L_5:


//--------------------- .nv.compat                --------------------------
	.section	.nv.compat,"",@"SHT_CUDA_COMPAT_INFO"
	.align	4
        /*0000*/ 	.byte	0x02, 0x09, 0x00, 0x00, 0x02, 0x02, 0x01, 0x00, 0x02, 0x05, 0x05, 0x00, 0x03, 0x07, 0x01, 0x01
        /*0010*/ 	.byte	0x02, 0x03, 0x00, 0x00, 0x02, 0x06, 0x01, 0x00, 0x04, 0x0b, 0x08, 0x00, 0x09, 0x00, 0x00, 0x00
        /*0020*/ 	.byte	0x00, 0x00, 0x00, 0x00


//--------------------- .nv.info._Z4test7__half2S_S_14__nv_bfloat162S0_S0_ --------------------------
	.section	.nv.info._Z4test7__half2S_S_14__nv_bfloat162S0_S0_,"",@"SHT_CUDA_INFO"
	.sectionflags	@""
	.align	4


	//----- nvinfo : EIATTR_CUDA_API_VERSION
	.align		4
        /*0000*/ 	.byte	0x04, 0x37
        /*0002*/ 	.short	(.L_7 - .L_6)
.L_6:
        /*0004*/ 	.word	0x00000082


	//----- nvinfo : EIATTR_KPARAM_INFO
	.align		4
.L_7:
        /*0008*/ 	.byte	0x04, 0x17
        /*000a*/ 	.short	(.L_9 - .L_8)
.L_8:
        /*000c*/ 	.word	0x00000000
        /*0010*/ 	.short	0x0005
        /*0012*/ 	.short	0x0014
        /*0014*/ 	.byte	0x00, 0xf0, 0x11, 0x00


	//----- nvinfo : EIATTR_KPARAM_INFO
	.align		4
.L_9:
        /*0018*/ 	.byte	0x04, 0x17
        /*001a*/ 	.short	(.L_11 - .L_10)
.L_10:
        /*001c*/ 	.word	0x00000000
        /*0020*/ 	.short	0x0004
        /*0022*/ 	.short	0x0010
        /*0024*/ 	.byte	0x00, 0xf0, 0x11, 0x00


	//----- nvinfo : EIATTR_KPARAM_INFO
	.align		4
.L_11:
        /*0028*/ 	.byte	0x04, 0x17
        /*002a*/ 	.short	(.L_13 - .L_12)
.L_12:
        /*002c*/ 	.word	0x00000000
        /*0030*/ 	.short	0x0003
        /*0032*/ 	.short	0x000c
        /*0034*/ 	.byte	0x00, 0xf0, 0x11, 0x00


	//----- nvinfo : EIATTR_KPARAM_INFO
	.align		4
.L_13:
        /*0038*/ 	.byte	0x04, 0x17
        /*003a*/ 	.short	(.L_15 - .L_14)
.L_14:
        /*003c*/ 	.word	0x00000000
        /*0040*/ 	.short	0x0002
        /*0042*/ 	.short	0x0008
        /*0044*/ 	.byte	0x00, 0xf0, 0x11, 0x00


	//----- nvinfo : EIATTR_KPARAM_INFO
	.align		4
.L_15:
        /*0048*/ 	.byte	0x04, 0x17
        /*004a*/ 	.short	(.L_17 - .L_16)
.L_16:
        /*004c*/ 	.word	0x00000000
        /*0050*/ 	.short	0x0001
        /*0052*/ 	.short	0x0004
        /*0054*/ 	.byte	0x00, 0xf0, 0x11, 0x00


	//----- nvinfo : EIATTR_KPARAM_INFO
	.align		4
.L_17:
        /*0058*/ 	.byte	0x04, 0x17
        /*005a*/ 	.short	(.L_19 - .L_18)
.L_18:
        /*005c*/ 	.word	0x00000000
        /*0060*/ 	.short	0x0000
        /*0062*/ 	.short	0x0000
        /*0064*/ 	.byte	0x00, 0xf0, 0x11, 0x00


	//----- nvinfo : EIATTR_SPARSE_MMA_MASK
	.align		4
.L_19:
        /*0068*/ 	.byte	0x03, 0x50
        /*006a*/ 	.short	0x0000


	//----- nvinfo : EIATTR_MAXREG_COUNT
	.align		4
        /*006c*/ 	.byte	0x03, 0x1b
        /*006e*/ 	.short	0x00ff


	//----- nvinfo : EIATTR_MERCURY_ISA_VERSION
	.align		4
        /*0070*/ 	.byte	0x03, 0x5f
        /*0072*/ 	.short	0x0101


	//----- nvinfo : EIATTR_VRC_CTA_INIT_COUNT
	.align		4
        /*0074*/ 	.byte	0x02, 0x4a
	.zero		1
	.zero		1


	//----- nvinfo : EIATTR_EXIT_INSTR_OFFSETS
	.align		4
        /*0078*/ 	.byte	0x04, 0x1c
        /*007a*/ 	.short	(.L_21 - .L_20)


	//   ....[0]....
.L_20:
        /*007c*/ 	.word	0x00000010


	//----- nvinfo : EIATTR_CBANK_PARAM_SIZE
	.align		4
.L_21:
        /*0080*/ 	.byte	0x03, 0x19
        /*0082*/ 	.short	0x0018


	//----- nvinfo : EIATTR_PARAM_CBANK
	.align		4
        /*0084*/ 	.byte	0x04, 0x0a
        /*0086*/ 	.short	(.L_23 - .L_22)
	.align		4
.L_22:
        /*0088*/ 	.word	index@(.nv.constant0._Z4test7__half2S_S_14__nv_bfloat162S0_S0_)
        /*008c*/ 	.short	0x0380
        /*008e*/ 	.short	0x0018


	//----- nvinfo : EIATTR_SW_WAR
	.align		4
.L_23:
        /*0090*/ 	.byte	0x04, 0x36
        /*0092*/ 	.short	(.L_25 - .L_24)
.L_24:
        /*0094*/ 	.word	0x00000008
.L_25:


//--------------------- .nv.callgraph             --------------------------
	.section	.nv.callgraph,"",@"SHT_CUDA_CALLGRAPH"
	.align	4
	.sectionentsize	8
	.align		4
        /*0000*/ 	.word	0x00000000
	.align		4
        /*0004*/ 	.word	0xffffffff
	.align		4
        /*0008*/ 	.word	0x00000000
	.align		4
        /*000c*/ 	.word	0xfffffffe
	.align		4
        /*0010*/ 	.word	0x00000000
	.align		4
        /*0014*/ 	.word	0xfffffffd
	.align		4
        /*0018*/ 	.word	0x00000000
	.align		4
        /*001c*/ 	.word	0xfffffffc


//--------------------- .text._Z4test7__half2S_S_14__nv_bfloat162S0_S0_ --------------------------
	.section	.text._Z4test7__half2S_S_14__nv_bfloat162S0_S0_,"ax",@progbits
	.align	128
        .global         _Z4test7__half2S_S_14__nv_bfloat162S0_S0_
        .type           _Z4test7__half2S_S_14__nv_bfloat162S0_S0_,@function
        .size           _Z4test7__half2S_S_14__nv_bfloat162S0_S0_,(.L_x_1 - _Z4test7__half2S_S_14__nv_bfloat162S0_S0_)
        .other          _Z4test7__half2S_S_14__nv_bfloat162S0_S0_,@"STO_CUDA_ENTRY STV_DEFAULT"
_Z4test7__half2S_S_14__nv_bfloat162S0_S0_:
.text._Z4test7__half2S_S_14__nv_bfloat162S0_S0_:
[----:B------:R-:W-:Y:S01]  /*0000*/  LDC R1, c[0x0][0x37c] ;  /* 0x0000df00ff017b82 */ /* 0x000fe20000000800 */
[----:B------:R-:W-:Y:S05]  /*0010*/  EXIT ;  /* 0x000000000000794d */ /* 0x000fea0003800000 */
.L_x_0:
[----:B------:R-:W-:-:S00]  /*0020*/  BRA `(.L_x_0) ;  /* 0xfffffffc00fc7947 */ /* 0x000fc0000383ffff */
[----:B------:R-:W-:-:S00]  /*0030*/  NOP ;  /* 0x0000000000007918 */ /* 0x000fc00000000000 */
        /* <DEDUP_REMOVED lines=12> */
.L_x_1:


//--------------------- .nv.shared.reserved.0     --------------------------
	.section	.nv.shared.reserved.0,"aw",@nobits
	.weak		__nv_reservedSMEM_offset_0_alias
	.size		__nv_reservedSMEM_offset_0_alias, 0, 64
	.other		__nv_reservedSMEM_offset_0_alias,@"STO_CUDA_RESERVED_SHARED STV_DEFAULT"
__nv_reservedSMEM_offset_0_alias:
	.zero		0
	.zero		64


//--------------------- .nv.constant0._Z4test7__half2S_S_14__nv_bfloat162S0_S0_ --------------------------
	.section	.nv.constant0._Z4test7__half2S_S_14__nv_bfloat162S0_S0_,"a",@progbits
	.sectionflags	@""
	.align	4
.nv.constant0._Z4test7__half2S_S_14__nv_bfloat162S0_S0_:
	.zero		920


//--------------------- SYMBOLS --------------------------

	.type		.nv.reservedSmem.offset0,@object
	.size		.nv.reservedSmem.offset0,0x4
